//
// Generated by NVIDIA NVVM Compiler
//
// Compiler Build ID: CL-36424714
// Cuda compilation tools, release 13.0, V13.0.88
// Based on NVVM 20.0.0
//

.version 9.0
.target sm_100
.address_size 64

	// .globl	_Z4dotsPfS_S_iii
.extern .func  (.param .b32 func_retval0) vprintf
(
	.param .b64 vprintf_param_0,
	.param .b64 vprintf_param_1
)
;
.global .align 1 .b8 $str[27] = {116, 104, 114, 101, 97, 100, 115, 32, 97, 114, 101, 32, 109, 111, 114, 101, 32, 116, 104, 97, 110, 32, 115, 105, 122, 101};
.global .align 1 .b8 $str$1[48] = {65, 32, 58, 32, 37, 100, 44, 32, 66, 32, 58, 32, 37, 100, 44, 32, 67, 32, 58, 32, 37, 100, 44, 32, 77, 32, 58, 32, 37, 100, 44, 32, 78, 32, 58, 32, 37, 100, 44, 32, 75, 32, 58, 32, 37, 100, 10};
.global .align 1 .b8 $str$2[9] = {67, 32, 61, 32, 37, 100, 32, 32};
.global .align 1 .b8 $str$3[10] = {65, 73, 107, 32, 61, 32, 37, 100, 10};
.global .align 1 .b8 $str$4[10] = {66, 107, 74, 32, 61, 32, 37, 100, 10};

.visible .entry _Z4dotsPfS_S_iii(
	.param .u64 .ptr .align 1 _Z4dotsPfS_S_iii_param_0,
	.param .u64 .ptr .align 1 _Z4dotsPfS_S_iii_param_1,
	.param .u64 .ptr .align 1 _Z4dotsPfS_S_iii_param_2,
	.param .u32 _Z4dotsPfS_S_iii_param_3,
	.param .u32 _Z4dotsPfS_S_iii_param_4,
	.param .u32 _Z4dotsPfS_S_iii_param_5
)
{
	.local .align 8 .b8 	__local_depot0[40];
	.reg .b64 	%SP;
	.reg .b64 	%SPL;
	.reg .pred 	%p<13>;
	.reg .b32 	%r<90>;
	.reg .b32 	%f<58>;
	.reg .b64 	%rd<72>;
	.reg .b64 	%fd<18>;

	mov.u64 	%SPL, __local_depot0;
	cvta.local.u64 	%SP, %SPL;
	ld.param.u64 	%rd6, [_Z4dotsPfS_S_iii_param_0];
	ld.param.u64 	%rd7, [_Z4dotsPfS_S_iii_param_1];
	ld.param.u64 	%rd8, [_Z4dotsPfS_S_iii_param_2];
	ld.param.u32 	%r20, [_Z4dotsPfS_S_iii_param_3];
	ld.param.u32 	%r23, [_Z4dotsPfS_S_iii_param_4];
	ld.param.u32 	%r22, [_Z4dotsPfS_S_iii_param_5];
	cvta.to.global.u64 	%rd1, %rd7;
	cvta.to.global.u64 	%rd2, %rd6;
	add.u64 	%rd9, %SP, 0;
	add.u64 	%rd3, %SPL, 0;
	mov.u32 	%r24, %ctaid.x;
	mov.u32 	%r25, %ntid.x;
	mov.u32 	%r26, %tid.x;
	mad.lo.s32 	%r1, %r24, %r25, %r26;
	mov.u32 	%r27, %ctaid.y;
	mov.u32 	%r28, %ntid.y;
	mov.u32 	%r29, %tid.y;
	mad.lo.s32 	%r30, %r27, %r28, %r29;
	setp.lt.s32 	%p1, %r1, %r20;
	setp.lt.s32 	%p2, %r30, %r23;
	and.pred  	%p3, %p1, %p2;
	@%p3 bra 	$L__BB0_2;
	mov.u64 	%rd70, $str;
	cvta.global.u64 	%rd71, %rd70;
	{ // callseq 18, 0
	.param .b64 param0;
	st.param.b64 	[param0], %rd71;
	.param .b64 param1;
	st.param.b64 	[param1], 0;
	.param .b32 retval0;
	call.uni (retval0), 
	vprintf, 
	(
	param0, 
	param1
	);
	ld.param.b32 	%r81, [retval0];
	} // callseq 18
	bra.uni 	$L__BB0_15;
$L__BB0_2:
	st.local.u64 	[%rd3], %rd6;
	st.local.u64 	[%rd3+8], %rd7;
	st.local.u64 	[%rd3+16], %rd8;
	st.local.v2.u32 	[%rd3+24], {%r20, %r23};
	st.local.u32 	[%rd3+32], %r22;
	mov.u64 	%rd10, $str$1;
	cvta.global.u64 	%rd11, %rd10;
	{ // callseq 0, 0
	.param .b64 param0;
	st.param.b64 	[param0], %rd11;
	.param .b64 param1;
	st.param.b64 	[param1], %rd9;
	.param .b32 retval0;
	call.uni (retval0), 
	vprintf, 
	(
	param0, 
	param1
	);
	ld.param.b32 	%r32, [retval0];
	} // callseq 0
	setp.lt.s32 	%p4, %r22, 1;
	mov.b32 	%r89, 0;
	@%p4 bra 	$L__BB0_14;
	mul.lo.s32 	%r3, %r22, %r1;
	mad.lo.s32 	%r35, %r23, %r1, %r30;
	cvta.to.global.u64 	%rd13, %rd8;
	mul.wide.s32 	%rd14, %r35, 4;
	add.s64 	%rd4, %rd13, %rd14;
	setp.lt.u32 	%p5, %r22, 8;
	mov.b32 	%r87, 0;
	mov.f32 	%f55, 0f00000000;
	@%p5 bra 	$L__BB0_6;
	and.b32  	%r36, %r22, 2147483640;
	neg.s32 	%r85, %r36;
	mov.f32 	%f55, 0f00000000;
	mov.u64 	%rd21, $str$2;
	mul.wide.s32 	%rd23, %r23, 4;
	mov.u32 	%r83, %r3;
	mov.u32 	%r84, %r30;
$L__BB0_5:
	.pragma "nounroll";
	and.b32  	%r87, %r22, 2147483640;
	mul.wide.s32 	%rd15, %r83, 4;
	add.s64 	%rd16, %rd2, %rd15;
	ld.global.f32 	%f10, [%rd16];
	mul.wide.s32 	%rd17, %r84, 4;
	add.s64 	%rd18, %rd1, %rd17;
	ld.global.f32 	%f11, [%rd18];
	fma.rn.f32 	%f12, %f10, %f11, %f55;
	st.global.f32 	[%rd4], %f12;
	cvt.f64.f32 	%fd1, %f12;
	cvta.to.local.u64 	%rd20, %rd9;
	st.local.f64 	[%rd20], %fd1;
	cvta.global.u64 	%rd22, %rd21;
	{ // callseq 1, 0
	.param .b64 param0;
	st.param.b64 	[param0], %rd22;
	.param .b64 param1;
	st.param.b64 	[param1], %rd9;
	.param .b32 retval0;
	call.uni (retval0), 
	vprintf, 
	(
	param0, 
	param1
	);
	ld.param.b32 	%r37, [retval0];
	} // callseq 1
	ld.global.f32 	%f13, [%rd16+4];
	add.s64 	%rd24, %rd18, %rd23;
	ld.global.f32 	%f14, [%rd24];
	fma.rn.f32 	%f15, %f13, %f14, %f12;
	st.global.f32 	[%rd4], %f15;
	cvt.f64.f32 	%fd2, %f15;
	st.local.f64 	[%rd20], %fd2;
	{ // callseq 2, 0
	.param .b64 param0;
	st.param.b64 	[param0], %rd22;
	.param .b64 param1;
	st.param.b64 	[param1], %rd9;
	.param .b32 retval0;
	call.uni (retval0), 
	vprintf, 
	(
	param0, 
	param1
	);
	ld.param.b32 	%r39, [retval0];
	} // callseq 2
	ld.global.f32 	%f16, [%rd16+8];
	add.s64 	%rd25, %rd24, %rd23;
	ld.global.f32 	%f17, [%rd25];
	fma.rn.f32 	%f18, %f16, %f17, %f15;
	st.global.f32 	[%rd4], %f18;
	cvt.f64.f32 	%fd3, %f18;
	st.local.f64 	[%rd20], %fd3;
	{ // callseq 3, 0
	.param .b64 param0;
	st.param.b64 	[param0], %rd22;
	.param .b64 param1;
	st.param.b64 	[param1], %rd9;
	.param .b32 retval0;
	call.uni (retval0), 
	vprintf, 
	(
	param0, 
	param1
	);
	ld.param.b32 	%r41, [retval0];
	} // callseq 3
	ld.global.f32 	%f19, [%rd16+12];
	add.s64 	%rd26, %rd25, %rd23;
	ld.global.f32 	%f20, [%rd26];
	fma.rn.f32 	%f21, %f19, %f20, %f18;
	st.global.f32 	[%rd4], %f21;
	cvt.f64.f32 	%fd4, %f21;
	st.local.f64 	[%rd20], %fd4;
	{ // callseq 4, 0
	.param .b64 param0;
	st.param.b64 	[param0], %rd22;
	.param .b64 param1;
	st.param.b64 	[param1], %rd9;
	.param .b32 retval0;
	call.uni (retval0), 
	vprintf, 
	(
	param0, 
	param1
	);
	ld.param.b32 	%r43, [retval0];
	} // callseq 4
	ld.global.f32 	%f22, [%rd16+16];
	add.s64 	%rd27, %rd26, %rd23;
	ld.global.f32 	%f23, [%rd27];
	fma.rn.f32 	%f24, %f22, %f23, %f21;
	st.global.f32 	[%rd4], %f24;
	cvt.f64.f32 	%fd5, %f24;
	st.local.f64 	[%rd20], %fd5;
	{ // callseq 5, 0
	.param .b64 param0;
	st.param.b64 	[param0], %rd22;
	.param .b64 param1;
	st.param.b64 	[param1], %rd9;
	.param .b32 retval0;
	call.uni (retval0), 
	vprintf, 
	(
	param0, 
	param1
	);
	ld.param.b32 	%r45, [retval0];
	} // callseq 5
	ld.global.f32 	%f25, [%rd16+20];
	add.s64 	%rd28, %rd27, %rd23;
	ld.global.f32 	%f26, [%rd28];
	fma.rn.f32 	%f27, %f25, %f26, %f24;
	st.global.f32 	[%rd4], %f27;
	cvt.f64.f32 	%fd6, %f27;
	st.local.f64 	[%rd20], %fd6;
	{ // callseq 6, 0
	.param .b64 param0;
	st.param.b64 	[param0], %rd22;
	.param .b64 param1;
	st.param.b64 	[param1], %rd9;
	.param .b32 retval0;
	call.uni (retval0), 
	vprintf, 
	(
	param0, 
	param1
	);
	ld.param.b32 	%r47, [retval0];
	} // callseq 6
	ld.global.f32 	%f28, [%rd16+24];
	add.s64 	%rd29, %rd28, %rd23;
	ld.global.f32 	%f29, [%rd29];
	fma.rn.f32 	%f30, %f28, %f29, %f27;
	st.global.f32 	[%rd4], %f30;
	cvt.f64.f32 	%fd7, %f30;
	st.local.f64 	[%rd20], %fd7;
	{ // callseq 7, 0
	.param .b64 param0;
	st.param.b64 	[param0], %rd22;
	.param .b64 param1;
	st.param.b64 	[param1], %rd9;
	.param .b32 retval0;
	call.uni (retval0), 
	vprintf, 
	(
	param0, 
	param1
	);
	ld.param.b32 	%r49, [retval0];
	} // callseq 7
	ld.global.f32 	%f31, [%rd16+28];
	add.s64 	%rd30, %rd29, %rd23;
	ld.global.f32 	%f32, [%rd30];
	fma.rn.f32 	%f55, %f31, %f32, %f30;
	st.global.f32 	[%rd4], %f55;
	cvt.f64.f32 	%fd8, %f55;
	st.local.f64 	[%rd20], %fd8;
	{ // callseq 8, 0
	.param .b64 param0;
	st.param.b64 	[param0], %rd22;
	.param .b64 param1;
	st.param.b64 	[param1], %rd9;
	.param .b32 retval0;
	call.uni (retval0), 
	vprintf, 
	(
	param0, 
	param1
	);
	ld.param.b32 	%r51, [retval0];
	} // callseq 8
	add.s32 	%r85, %r85, 8;
	shl.b32 	%r53, %r23, 3;
	add.s32 	%r84, %r84, %r53;
	add.s32 	%r83, %r83, 8;
	setp.ne.s32 	%p6, %r85, 0;
	@%p6 bra 	$L__BB0_5;
$L__BB0_6:
	and.b32  	%r13, %r22, 7;
	setp.eq.s32 	%p7, %r13, 0;
	mov.u32 	%r89, %r22;
	@%p7 bra 	$L__BB0_14;
	and.b32  	%r14, %r22, 3;
	setp.lt.u32 	%p8, %r13, 4;
	@%p8 bra 	$L__BB0_9;
	add.s32 	%r54, %r87, %r3;
	mul.wide.s32 	%rd31, %r54, 4;
	add.s64 	%rd32, %rd2, %rd31;
	ld.global.f32 	%f33, [%rd32];
	mad.lo.s32 	%r55, %r87, %r23, %r30;
	mul.wide.s32 	%rd33, %r55, 4;
	add.s64 	%rd34, %rd1, %rd33;
	ld.global.f32 	%f34, [%rd34];
	fma.rn.f32 	%f35, %f33, %f34, %f55;
	st.global.f32 	[%rd4], %f35;
	cvt.f64.f32 	%fd9, %f35;
	add.u64 	%rd35, %SP, 0;
	add.u64 	%rd36, %SPL, 0;
	st.local.f64 	[%rd36], %fd9;
	mov.u64 	%rd37, $str$2;
	cvta.global.u64 	%rd38, %rd37;
	{ // callseq 9, 0
	.param .b64 param0;
	st.param.b64 	[param0], %rd38;
	.param .b64 param1;
	st.param.b64 	[param1], %rd35;
	.param .b32 retval0;
	call.uni (retval0), 
	vprintf, 
	(
	param0, 
	param1
	);
	ld.param.b32 	%r56, [retval0];
	} // callseq 9
	ld.global.f32 	%f36, [%rd32+4];
	mul.wide.s32 	%rd39, %r23, 4;
	add.s64 	%rd40, %rd34, %rd39;
	ld.global.f32 	%f37, [%rd40];
	fma.rn.f32 	%f38, %f36, %f37, %f35;
	st.global.f32 	[%rd4], %f38;
	cvt.f64.f32 	%fd10, %f38;
	st.local.f64 	[%rd36], %fd10;
	{ // callseq 10, 0
	.param .b64 param0;
	st.param.b64 	[param0], %rd38;
	.param .b64 param1;
	st.param.b64 	[param1], %rd35;
	.param .b32 retval0;
	call.uni (retval0), 
	vprintf, 
	(
	param0, 
	param1
	);
	ld.param.b32 	%r58, [retval0];
	} // callseq 10
	ld.global.f32 	%f39, [%rd32+8];
	add.s64 	%rd41, %rd40, %rd39;
	ld.global.f32 	%f40, [%rd41];
	fma.rn.f32 	%f41, %f39, %f40, %f38;
	st.global.f32 	[%rd4], %f41;
	cvt.f64.f32 	%fd11, %f41;
	st.local.f64 	[%rd36], %fd11;
	{ // callseq 11, 0
	.param .b64 param0;
	st.param.b64 	[param0], %rd38;
	.param .b64 param1;
	st.param.b64 	[param1], %rd35;
	.param .b32 retval0;
	call.uni (retval0), 
	vprintf, 
	(
	param0, 
	param1
	);
	ld.param.b32 	%r60, [retval0];
	} // callseq 11
	ld.global.f32 	%f42, [%rd32+12];
	add.s64 	%rd42, %rd41, %rd39;
	ld.global.f32 	%f43, [%rd42];
	fma.rn.f32 	%f55, %f42, %f43, %f41;
	st.global.f32 	[%rd4], %f55;
	cvt.f64.f32 	%fd12, %f55;
	st.local.f64 	[%rd36], %fd12;
	{ // callseq 12, 0
	.param .b64 param0;
	st.param.b64 	[param0], %rd38;
	.param .b64 param1;
	st.param.b64 	[param1], %rd35;
	.param .b32 retval0;
	call.uni (retval0), 
	vprintf, 
	(
	param0, 
	param1
	);
	ld.param.b32 	%r62, [retval0];
	} // callseq 12
	add.s32 	%r87, %r87, 4;
$L__BB0_9:
	setp.eq.s32 	%p9, %r14, 0;
	mov.u32 	%r89, %r22;
	@%p9 bra 	$L__BB0_14;
	add.u64 	%rd43, %SP, 0;
	add.u64 	%rd5, %SPL, 0;
	setp.eq.s32 	%p10, %r14, 1;
	@%p10 bra 	$L__BB0_12;
	add.s32 	%r64, %r87, %r3;
	mul.wide.s32 	%rd44, %r64, 4;
	add.s64 	%rd45, %rd2, %rd44;
	ld.global.f32 	%f44, [%rd45];
	mad.lo.s32 	%r65, %r87, %r23, %r30;
	mul.wide.s32 	%rd46, %r65, 4;
	add.s64 	%rd47, %rd1, %rd46;
	ld.global.f32 	%f45, [%rd47];
	fma.rn.f32 	%f46, %f44, %f45, %f55;
	st.global.f32 	[%rd4], %f46;
	cvt.f64.f32 	%fd13, %f46;
	st.local.f64 	[%rd5], %fd13;
	mov.u64 	%rd48, $str$2;
	cvta.global.u64 	%rd49, %rd48;
	{ // callseq 13, 0
	.param .b64 param0;
	st.param.b64 	[param0], %rd49;
	.param .b64 param1;
	st.param.b64 	[param1], %rd43;
	.param .b32 retval0;
	call.uni (retval0), 
	vprintf, 
	(
	param0, 
	param1
	);
	ld.param.b32 	%r66, [retval0];
	} // callseq 13
	ld.global.f32 	%f47, [%rd45+4];
	mul.wide.s32 	%rd51, %r23, 4;
	add.s64 	%rd52, %rd47, %rd51;
	ld.global.f32 	%f48, [%rd52];
	fma.rn.f32 	%f55, %f47, %f48, %f46;
	st.global.f32 	[%rd4], %f55;
	cvt.f64.f32 	%fd14, %f55;
	st.local.f64 	[%rd5], %fd14;
	{ // callseq 14, 0
	.param .b64 param0;
	st.param.b64 	[param0], %rd49;
	.param .b64 param1;
	st.param.b64 	[param1], %rd43;
	.param .b32 retval0;
	call.uni (retval0), 
	vprintf, 
	(
	param0, 
	param1
	);
	ld.param.b32 	%r68, [retval0];
	} // callseq 14
	add.s32 	%r87, %r87, 2;
$L__BB0_12:
	and.b32  	%r70, %r22, 1;
	setp.eq.b32 	%p11, %r70, 1;
	not.pred 	%p12, %p11;
	mov.u32 	%r89, %r22;
	@%p12 bra 	$L__BB0_14;
	add.s32 	%r71, %r87, %r3;
	mul.wide.s32 	%rd53, %r71, 4;
	add.s64 	%rd54, %rd2, %rd53;
	ld.global.f32 	%f49, [%rd54];
	mad.lo.s32 	%r72, %r87, %r23, %r30;
	mul.wide.s32 	%rd55, %r72, 4;
	add.s64 	%rd56, %rd1, %rd55;
	ld.global.f32 	%f50, [%rd56];
	fma.rn.f32 	%f51, %f49, %f50, %f55;
	st.global.f32 	[%rd4], %f51;
	cvt.f64.f32 	%fd15, %f51;
	st.local.f64 	[%rd5], %fd15;
	mov.u64 	%rd57, $str$2;
	cvta.global.u64 	%rd58, %rd57;
	{ // callseq 15, 0
	.param .b64 param0;
	st.param.b64 	[param0], %rd58;
	.param .b64 param1;
	st.param.b64 	[param1], %rd43;
	.param .b32 retval0;
	call.uni (retval0), 
	vprintf, 
	(
	param0, 
	param1
	);
	ld.param.b32 	%r73, [retval0];
	} // callseq 15
	mov.u32 	%r89, %r22;
$L__BB0_14:
	mad.lo.s32 	%r75, %r22, %r1, %r89;
	mul.wide.s32 	%rd60, %r75, 4;
	add.s64 	%rd61, %rd2, %rd60;
	ld.global.f32 	%f52, [%rd61];
	cvt.f64.f32 	%fd16, %f52;
	add.u64 	%rd62, %SP, 0;
	add.u64 	%rd63, %SPL, 0;
	st.local.f64 	[%rd63], %fd16;
	mov.u64 	%rd64, $str$3;
	cvta.global.u64 	%rd65, %rd64;
	{ // callseq 16, 0
	.param .b64 param0;
	st.param.b64 	[param0], %rd65;
	.param .b64 param1;
	st.param.b64 	[param1], %rd62;
	.param .b32 retval0;
	call.uni (retval0), 
	vprintf, 
	(
	param0, 
	param1
	);
	ld.param.b32 	%r76, [retval0];
	} // callseq 16
	mad.lo.s32 	%r78, %r89, %r23, %r30;
	mul.wide.u32 	%rd66, %r78, 4;
	add.s64 	%rd67, %rd1, %rd66;
	ld.global.f32 	%f53, [%rd67];
	cvt.f64.f32 	%fd17, %f53;
	st.local.f64 	[%rd63], %fd17;
	mov.u64 	%rd68, $str$4;
	cvta.global.u64 	%rd69, %rd68;
	{ // callseq 17, 0
	.param .b64 param0;
	st.param.b64 	[param0], %rd69;
	.param .b64 param1;
	st.param.b64 	[param1], %rd62;
	.param .b32 retval0;
	call.uni (retval0), 
	vprintf, 
	(
	param0, 
	param1
	);
	ld.param.b32 	%r79, [retval0];
	} // callseq 17
$L__BB0_15:
	ret;

}


// ===== COMPILED SASS (sm_100) =====

	.target	sm_100

	.elftype	@"ET_EXEC"


//--------------------- .note.nv.tkinfo           --------------------------
	.section	.note.nv.tkinfo,"",@"SHT_NOTE"
	.sectionflags	@"SHF_NOTE_NV_TKINFO"
	.tkinfo
        /*0018*/ 	.word	0x00000002
        /*0030*/ 	.string	""
        /*0030*/ 	.string	"ptxas"
        /*0030*/ 	.string	"Cuda compilation tools, release 13.0, V13.0.88"
        /*0030*/ 	.string	"Build cuda_13.0.r13.0/compiler.36424714_0"
        /*0030*/ 	.string	"-arch sm_100 -m 64 "



//--------------------- .note.nv.cuinfo           --------------------------
	.section	.note.nv.cuinfo,"",@"SHT_NOTE"
	.sectionflags	@"SHF_NOTE_NV_CUINFO"
        /*0018*/ 	.short	0x0002
        /*001a*/ 	.short	0x0064
        /*001c*/ 	.short	0x0082
	.zero		2


//--------------------- .nv.info                  --------------------------
	.section	.nv.info,"",@"SHT_CUDA_INFO"
	.align	4


	//----- nvinfo : EIATTR_REGCOUNT
	.align		4
        /*0000*/ 	.byte	0x04, 0x2f
        /*0002*/ 	.short	(.L_6 - .L_5)
	.align		4
.L_5:
        /*0004*/ 	.word	index@(_Z4dotsPfS_S_iii)
        /*0008*/ 	.word	0x00000028


	//----- nvinfo : EIATTR_FRAME_SIZE
	.align		4
.L_6:
        /*000c*/ 	.byte	0x04, 0x11
        /*000e*/ 	.short	(.L_8 - .L_7)
	.align		4
.L_7:
        /*0010*/ 	.word	index@(_Z4dotsPfS_S_iii)
        /*0014*/ 	.word	0x00000028


	//----- nvinfo : EIATTR_MIN_STACK_SIZE
	.align		4
.L_8:
        /*0018*/ 	.byte	0x04, 0x12
        /*001a*/ 	.short	(.L_10 - .L_9)
	.align		4
.L_9:
        /*001c*/ 	.word	index@(_Z4dotsPfS_S_iii)
        /*0020*/ 	.word	0x00000028
.L_10:


//--------------------- .nv.compat                --------------------------
	.section	.nv.compat,"",@"SHT_CUDA_COMPAT_INFO"
	.align	4
        /*0000*/ 	.byte	0x02, 0x09, 0x00, 0x00, 0x02, 0x02, 0x01, 0x00, 0x02, 0x05, 0x05, 0x00, 0x03, 0x07, 0x01, 0x01
        /*0010*/ 	.byte	0x02, 0x03, 0x00, 0x00, 0x02, 0x06, 0x01, 0x00, 0x04, 0x0b, 0x08, 0x00, 0x09, 0x00, 0x00, 0x00
        /*0020*/ 	.byte	0x00, 0x00, 0x00, 0x00


//--------------------- .nv.info._Z4dotsPfS_S_iii --------------------------
	.section	.nv.info._Z4dotsPfS_S_iii,"",@"SHT_CUDA_INFO"
	.sectionflags	@""
	.align	4


	//----- nvinfo : EIATTR_CUDA_API_VERSION
	.align		4
        /*0000*/ 	.byte	0x04, 0x37
        /*0002*/ 	.short	(.L_12 - .L_11)
.L_11:
        /*0004*/ 	.word	0x00000082


	//----- nvinfo : EIATTR_KPARAM_INFO
	.align		4
.L_12:
        /*0008*/ 	.byte	0x04, 0x17
        /*000a*/ 	.short	(.L_14 - .L_13)
.L_13:
        /*000c*/ 	.word	0x00000000
        /*0010*/ 	.short	0x0005
        /*0012*/ 	.short	0x0020
        /*0014*/ 	.byte	0x00, 0xf0, 0x11, 0x00


	//----- nvinfo : EIATTR_KPARAM_INFO
	.align		4
.L_14:
        /*0018*/ 	.byte	0x04, 0x17
        /*001a*/ 	.short	(.L_16 - .L_15)
.L_15:
        /*001c*/ 	.word	0x00000000
        /*0020*/ 	.short	0x0004
        /*0022*/ 	.short	0x001c
        /*0024*/ 	.byte	0x00, 0xf0, 0x11, 0x00


	//----- nvinfo : EIATTR_KPARAM_INFO
	.align		4
.L_16:
        /*0028*/ 	.byte	0x04, 0x17
        /*002a*/ 	.short	(.L_18 - .L_17)
.L_17:
        /*002c*/ 	.word	0x00000000
        /*0030*/ 	.short	0x0003
        /*0032*/ 	.short	0x0018
        /*0034*/ 	.byte	0x00, 0xf0, 0x11, 0x00


	//----- nvinfo : EIATTR_KPARAM_INFO
	.align		4
.L_18:
        /*0038*/ 	.byte	0x04, 0x17
        /*003a*/ 	.short	(.L_20 - .L_19)
.L_19:
        /*003c*/ 	.word	0x00000000
        /*0040*/ 	.short	0x0002
        /*0042*/ 	.short	0x0010
        /*0044*/ 	.byte	0x00, 0xf5, 0x21, 0x00


	//----- nvinfo : EIATTR_KPARAM_INFO
	.align		4
.L_20:
        /*0048*/ 	.byte	0x04, 0x17
        /*004a*/ 	.short	(.L_22 - .L_21)
.L_21:
        /*004c*/ 	.word	0x00000000
        /*0050*/ 	.short	0x0001
        /*0052*/ 	.short	0x0008
        /*0054*/ 	.byte	0x00, 0xf5, 0x21, 0x00


	//----- nvinfo : EIATTR_KPARAM_INFO
	.align		4
.L_22:
        /*0058*/ 	.byte	0x04, 0x17
        /*005a*/ 	.short	(.L_24 - .L_23)
.L_23:
        /*005c*/ 	.word	0x00000000
        /*0060*/ 	.short	0x0000
        /*0062*/ 	.short	0x0000
        /*0064*/ 	.byte	0x00, 0xf5, 0x21, 0x00


	//----- nvinfo : EIATTR_SPARSE_MMA_MASK
	.align		4
.L_24:
        /*0068*/ 	.byte	0x03, 0x50
        /*006a*/ 	.short	0x0000


	//----- nvinfo : EIATTR_MAXREG_COUNT
	.align		4
        /*006c*/ 	.byte	0x03, 0x1b
        /*006e*/ 	.short	0x00ff


	//----- nvinfo : EIATTR_EXTERNS
	.align		4
        /*0070*/ 	.byte	0x04, 0x0f
        /*0072*/ 	.short	(.L_26 - .L_25)


	//   ....[0]....
	.align		4
.L_25:
        /*0074*/ 	.word	index@(vprintf)


	//----- nvinfo : EIATTR_MERCURY_ISA_VERSION
	.align		4
.L_26:
        /*0078*/ 	.byte	0x03, 0x5f
        /*007a*/ 	.short	0x0101


	//----- nvinfo : EIATTR_VRC_CTA_INIT_COUNT
	.align		4
        /*007c*/ 	.byte	0x02, 0x4a
	.zero		1
	.zero		1


	//----- nvinfo : EIATTR_SYSCALL_OFFSETS
	.align		4
        /*0080*/ 	.byte	0x04, 0x46
        /*0082*/ 	.short	(.L_28 - .L_27)


	//   ....[0]....
.L_27:
        /*0084*/ 	.word	0x00000190


	//   ....[1]....
        /*0088*/ 	.word	0x000002c0


	//   ....[2]....
        /*008c*/ 	.word	0x00000620


	//   ....[3]....
        /*0090*/ 	.word	0x00000770


	//   ....[4]....
        /*0094*/ 	.word	0x000008b0


	//   ....[5]....
        /*0098*/ 	.word	0x000009f0


	//   ....[6]....
        /*009c*/ 	.word	0x00000b30


	//   ....[7]....
        /*00a0*/ 	.word	0x00000c70


	//   ....[8]....
        /*00a4*/ 	.word	0x00000db0


	//   ....[9]....
        /*00a8*/ 	.word	0x00000ef0


	//   ....[10]....
        /*00ac*/ 	.word	0x00001190


	//   ....[11]....
        /*00b0*/ 	.word	0x000012d0


	//   ....[12]....
        /*00b4*/ 	.word	0x00001410


	//   ....[13]....
        /*00b8*/ 	.word	0x00001550


	//   ....[14]....
        /*00bc*/ 	.word	0x00001780


	//   ....[15]....
        /*00c0*/ 	.word	0x000018c0


	//   ....[16]....
        /*00c4*/ 	.word	0x00001af0


	//   ....[17]....
        /*00c8*/ 	.word	0x00001c30


	//   ....[18]....
        /*00cc*/ 	.word	0x00001d40


	//----- nvinfo : EIATTR_EXIT_INSTR_OFFSETS
	.align		4
.L_28:
        /*00d0*/ 	.byte	0x04, 0x1c
        /*00d2*/ 	.short	(.L_30 - .L_29)


	//   ....[0]....
.L_29:
        /*00d4*/ 	.word	0x000001a0


	//   ....[1]....
        /*00d8*/ 	.word	0x00001d50


	//----- nvinfo : EIATTR_CRS_STACK_SIZE
	.align		4
.L_30:
        /*00dc*/ 	.byte	0x04, 0x1e
        /*00de*/ 	.short	(.L_32 - .L_31)
.L_31:
        /*00e0*/ 	.word	0x00000000


	//----- nvinfo : EIATTR_CBANK_PARAM_SIZE
	.align		4
.L_32:
        /*00e4*/ 	.byte	0x03, 0x19
        /*00e6*/ 	.short	0x0024


	//----- nvinfo : EIATTR_PARAM_CBANK
	.align		4
        /*00e8*/ 	.byte	0x04, 0x0a
        /*00ea*/ 	.short	(.L_34 - .L_33)
	.align		4
.L_33:
        /*00ec*/ 	.word	index@(.nv.constant0._Z4dotsPfS_S_iii)
        /*00f0*/ 	.short	0x0380
        /*00f2*/ 	.short	0x0024


	//----- nvinfo : EIATTR_SW_WAR
	.align		4
.L_34:
        /*00f4*/ 	.byte	0x04, 0x36
        /*00f6*/ 	.short	(.L_36 - .L_35)
.L_35:
        /*00f8*/ 	.word	0x00000008
.L_36:


//--------------------- .nv.callgraph             --------------------------
	.section	.nv.callgraph,"",@"SHT_CUDA_CALLGRAPH"
	.align	4
	.sectionentsize	8
	.align		4
        /*0000*/ 	.word	0x00000000
	.align		4
        /*0004*/ 	.word	0xffffffff
	.align		4
        /*0008*/ 	.word	index@(_Z4dotsPfS_S_iii)
	.align		4
        /*000c*/ 	.word	index@(vprintf)
	.align		4
        /*0010*/ 	.word	0x00000000
	.align		4
        /*0014*/ 	.word	0xfffffffe
	.align		4
        /*0018*/ 	.word	0x00000000
	.align		4
        /*001c*/ 	.word	0xfffffffd
	.align		4
        /*0020*/ 	.word	0x00000000
	.align		4
        /*0024*/ 	.word	0xfffffffc


//--------------------- .nv.constant4             --------------------------
	.section	.nv.constant4,"a",@progbits
	.align	8
	.align		8
.nv.constant4:
        /*0000*/ 	.dword	vprintf
	.align		8
        /*0008*/ 	.dword	$str
	.align		8
        /*0010*/ 	.dword	$str$1
	.align		8
        /*0018*/ 	.dword	$str$2
	.align		8
        /*0020*/ 	.dword	$str$3
	.align		8
        /*0028*/ 	.dword	$str$4


//--------------------- .text._Z4dotsPfS_S_iii    --------------------------
	.section	.text._Z4dotsPfS_S_iii,"ax",@progbits
	.align	128
        .global         _Z4dotsPfS_S_iii
        .type           _Z4dotsPfS_S_iii,@function
        .size           _Z4dotsPfS_S_iii,(.L_x_26 - _Z4dotsPfS_S_iii)
        .other          _Z4dotsPfS_S_iii,@"STO_CUDA_ENTRY STV_DEFAULT"
_Z4dotsPfS_S_iii:
.text._Z4dotsPfS_S_iii:
[----:B------:R-:W0:Y:S01]  /*0000*/  LDC R1, c[0x0][0x37c] ;  /* 0x0000df00ff017b82 */ /* 0x000e220000000800 */
[----:B------:R-:W1:Y:S01]  /*0010*/  S2R R0, SR_TID.X ;  /* 0x0000000000007919 */ /* 0x000e620000002100 */
[----:B------:R-:W2:Y:S06]  /*0020*/  LDCU UR5, c[0x0][0x2fc] ;  /* 0x00005f80ff0577ac */ /* 0x000eac0008000800 */
[----:B------:R-:W1:Y:S01]  /*0030*/  LDC R29, c[0x0][0x360] ;  /* 0x0000d800ff1d7b82 */ /* 0x000e620000000800 */
[----:B0-----:R-:W-:Y:S01]  /*0040*/  VIADD R1, R1, 0xffffffd8 ;  /* 0xffffffd801017836 */ /* 0x001fe20000000000 */
[----:B------:R-:W0:Y:S01]  /*0050*/  S2R R3, SR_TID.Y ;  /* 0x0000000000037919 */ /* 0x000e220000002200 */
[----:B------:R-:W3:Y:S05]  /*0060*/  LDCU UR4, c[0x0][0x2f8] ;  /* 0x00005f00ff0477ac */ /* 0x000eea0008000800 */
[----:B------:R-:W1:Y:S08]  /*0070*/  S2UR UR6, SR_CTAID.X ;  /* 0x00000000000679c3 */ /* 0x000e700000002500 */
[----:B------:R-:W0:Y:S01]  /*0080*/  S2UR UR7, SR_CTAID.Y ;  /* 0x00000000000779c3 */ /* 0x000e220000002600 */
[----:B---3--:R-:W-:-:S07]  /*0090*/  IADD3 R24, P1, PT, R1, UR4, RZ ;  /* 0x0000000401187c10 */ /* 0x008fce000ff3e0ff */
[----:B------:R-:W0:Y:S01]  /*00a0*/  LDC R28, c[0x0][0x364] ;  /* 0x0000d900ff1c7b82 */ /* 0x000e220000000800 */
[----:B--2---:R-:W-:-:S07]  /*00b0*/  IMAD.X R2, RZ, RZ, UR5, P1 ;  /* 0x00000005ff027e24 */ /* 0x004fce00088e06ff */
[----:B------:R-:W2:Y:S01]  /*00c0*/  LDC.64 R8, c[0x0][0x398] ;  /* 0x0000e600ff087b82 */ /* 0x000ea20000000a00 */
[----:B-1----:R-:W-:Y:S02]  /*00d0*/  IMAD R29, R29, UR6, R0 ;  /* 0x000000061d1d7c24 */ /* 0x002fe4000f8e0200 */
[----:B0-----:R-:W-:-:S03]  /*00e0*/  IMAD R28, R28, UR7, R3 ;  /* 0x000000071c1c7c24 */ /* 0x001fc6000f8e0203 */
[----:B--2---:R-:W-:Y:S02]  /*00f0*/  ISETP.LT.AND P2, PT, R29, R8, PT ;  /* 0x000000081d00720c */ /* 0x004fe40003f41270 */
[----:B------:R-:W-:-:S13]  /*0100*/  ISETP.GE.AND P0, PT, R28, R9, PT ;  /* 0x000000091c00720c */ /* 0x000fda0003f06270 */
[----:B------:R-:W-:Y:S05]  /*0110*/  @!P0 BRA P2, `(.L_x_0) ;  /* 0x0000000000248947 */ /* 0x000fea0001000000 */
[----:B------:R-:W-:Y:S01]  /*0120*/  MOV R0, 0x0 ;  /* 0x0000000000007802 */ /* 0x000fe20000000f00 */
[----:B------:R-:W0:Y:S01]  /*0130*/  LDCU.64 UR4, c[0x4][0x8] ;  /* 0x01000100ff0477ac */ /* 0x000e220008000a00 */
[----:B------:R-:W-:Y:S02]  /*0140*/  CS2R R6, SRZ ;  /* 0x0000000000067805 */ /* 0x000fe4000001ff00 */
[----:B------:R1:W2:Y:S01]  /*0150*/  LDC.64 R2, c[0x4][R0] ;  /* 0x0100000000027b82 */ /* 0x0002a20000000a00 */
[----:B0-----:R-:W-:Y:S02]  /*0160*/  IMAD.U32 R4, RZ, RZ, UR4 ;  /* 0x00000004ff047e24 */ /* 0x001fe4000f8e00ff */
[----:B-1----:R-:W-:-:S07]  /*0170*/  IMAD.U32 R5, RZ, RZ, UR5 ;  /* 0x00000005ff057e24 */ /* 0x002fce000f8e00ff */
[----:B------:R-:W-:-:S07]  /*0180*/  LEPC R20, `(.L_x_1) ;  /* 0x000000001014794e */ /* 0x000fce0000000000 */
[----:B--2---:R-:W-:Y:S05]  /*0190*/  CALL.ABS.NOINC R2 ;  /* 0x0000000002007343 */ /* 0x004fea0003c00000 */
.L_x_1:
[----:B------:R-:W-:Y:S05]  /*01a0*/  EXIT ;  /* 0x000000000000794d */ /* 0x000fea0003800000 */
.L_x_0:
[----:B------:R-:W0:Y:S01]  /*01b0*/  LDC.64 R10, c[0x0][0x380] ;  /* 0x0000e000ff0a7b82 */ /* 0x000e220000000a00 */
[----:B------:R-:W-:Y:S01]  /*01c0*/  MOV R3, 0x0 ;  /* 0x0000000000037802 */ /* 0x000fe20000000f00 */
[----:B------:R1:W-:Y:S01]  /*01d0*/  STL.64 [R1+0x18], R8 ;  /* 0x0000180801007387 */ /* 0x0003e20000100a00 */
[----:B------:R-:W2:Y:S01]  /*01e0*/  LDCU.64 UR4, c[0x4][0x10] ;  /* 0x01000200ff0477ac */ /* 0x000ea20008000a00 */
[----:B------:R-:W-:Y:S02]  /*01f0*/  IMAD.MOV.U32 R6, RZ, RZ, R24 ;  /* 0x000000ffff067224 */ /* 0x000fe400078e0018 */
[----:B------:R-:W-:Y:S02]  /*0200*/  IMAD.MOV.U32 R7, RZ, RZ, R2 ;  /* 0x000000ffff077224 */ /* 0x000fe400078e0002 */
[----:B------:R-:W3:Y:S08]  /*0210*/  LDC.64 R12, c[0x0][0x388] ;  /* 0x0000e200ff0c7b82 */ /* 0x000ef00000000a00 */
[----:B------:R-:W4:Y:S01]  /*0220*/  LDC.64 R14, c[0x0][0x390] ;  /* 0x0000e400ff0e7b82 */ /* 0x000f220000000a00 */
[----:B--2---:R-:W-:Y:S01]  /*0230*/  MOV R4, UR4 ;  /* 0x0000000400047c02 */ /* 0x004fe20008000f00 */
[----:B------:R-:W-:-:S06]  /*0240*/  IMAD.U32 R5, RZ, RZ, UR5 ;  /* 0x00000005ff057e24 */ /* 0x000fcc000f8e00ff */
[----:B------:R-:W2:Y:S01]  /*0250*/  LDC R0, c[0x0][0x3a0] ;  /* 0x0000e800ff007b82 */ /* 0x000ea20000000800 */
[----:B0-----:R1:W-:Y:S04]  /*0260*/  STL.64 [R1], R10 ;  /* 0x0000000a01007387 */ /* 0x0013e80000100a00 */
[----:B---3--:R1:W-:Y:S03]  /*0270*/  STL.64 [R1+0x8], R12 ;  /* 0x0000080c01007387 */ /* 0x0083e60000100a00 */
[----:B------:R1:W0:Y:S01]  /*0280*/  LDC.64 R16, c[0x4][R3] ;  /* 0x0100000003107b82 */ /* 0x0002220000000a00 */
[----:B----4-:R1:W-:Y:S04]  /*0290*/  STL.64 [R1+0x10], R14 ;  /* 0x0000100e01007387 */ /* 0x0103e80000100a00 */
[----:B--2---:R1:W-:Y:S02]  /*02a0*/  STL [R1+0x20], R0 ;  /* 0x0000200001007387 */ /* 0x0043e40000100800 */
[----:B------:R-:W-:-:S07]  /*02b0*/  LEPC R20, `(.L_x_2) ;  /* 0x000000001014794e */ /* 0x000fce0000000000 */
[----:B01----:R-:W-:Y:S05]  /*02c0*/  CALL.ABS.NOINC R16 ;  /* 0x0000000010007343 */ /* 0x003fea0003c00000 */
.L_x_2:
[----:B------:R-:W0:Y:S01]  /*02d0*/  LDCU UR4, c[0x0][0x3a0] ;  /* 0x00007400ff0477ac */ /* 0x000e220008000800 */
[----:B------:R-:W1:Y:S01]  /*02e0*/  LDC.64 R22, c[0x0][0x358] ;  /* 0x0000d600ff167b82 */ /* 0x000e620000000a00 */
[----:B------:R-:W-:Y:S01]  /*02f0*/  IMAD.MOV.U32 R17, RZ, RZ, RZ ;  /* 0x000000ffff117224 */ /* 0x000fe200078e00ff */
[----:B0-----:R-:W-:-:S09]  /*0300*/  UISETP.GE.AND UP0, UPT, UR4, 0x1, UPT ;  /* 0x000000010400788c */ /* 0x001fd2000bf06270 */
[----:B------:R-:W-:Y:S05]  /*0310*/  BRA.U !UP0, `(.L_x_3) ;  /* 0x0000001908007547 */ /* 0x000fea000b800000 */
[----:B------:R-:W0:Y:S01]  /*0320*/  LDCU UR5, c[0x0][0x39c] ;  /* 0x00007380ff0577ac */ /* 0x000e220008000800 */
[----:B------:R-:W2:Y:S01]  /*0330*/  LDC.64 R36, c[0x0][0x390] ;  /* 0x0000e400ff247b82 */ /* 0x000ea20000000a00 */
[----:B------:R-:W-:Y:S01]  /*0340*/  IMAD R30, R29, UR4, RZ ;  /* 0x000000041d1e7c24 */ /* 0x000fe2000f8e02ff */
[----:B------:R-:W-:Y:S01]  /*0350*/  UISETP.GE.U32.AND UP0, UPT, UR4, 0x8, UPT ;  /* 0x000000080400788c */ /* 0x000fe2000bf06070 */
[----:B------:R-:W-:Y:S02]  /*0360*/  IMAD.MOV.U32 R31, RZ, RZ, RZ ;  /* 0x000000ffff1f7224 */ /* 0x000fe400078e00ff */
[----:B------:R-:W-:Y:S01]  /*0370*/  IMAD.MOV.U32 R27, RZ, RZ, RZ ;  /* 0x000000ffff1b7224 */ /* 0x000fe200078e00ff */
[----:B0-----:R-:W-:-:S05]  /*0380*/  MOV R5, UR5 ;  /* 0x0000000500057c02 */ /* 0x001fca0008000f00 */
[----:B------:R-:W-:-:S04]  /*0390*/  IMAD R3, R29, R5, R28 ;  /* 0x000000051d037224 */ /* 0x000fc800078e021c */
[----:B--2---:R-:W-:Y:S01]  /*03a0*/  IMAD.WIDE R36, R3, 0x4, R36 ;  /* 0x0000000403247825 */ /* 0x004fe200078e0224 */
[----:B------:R-:W-:Y:S06]  /*03b0*/  BRA.U !UP0, `(.L_x_4) ;  /* 0x0000000908ec7547 */ /* 0x000fec000b800000 */
[----:B------:R-:W-:Y:S01]  /*03c0*/  ULOP3.LUT UR4, UR4, 0x7ffffff8, URZ, 0xc0, !UPT ;  /* 0x7ffffff804047892 */ /* 0x000fe2000f8ec0ff */
[----:B------:R-:W-:Y:S01]  /*03d0*/  BSSY.RECONVERGENT B6, `(.L_x_4) ;  /* 0x00000b9000067945 */ /* 0x000fe20003800200 */
[----:B------:R-:W-:Y:S02]  /*03e0*/  IMAD.MOV.U32 R27, RZ, RZ, RZ ;  /* 0x000000ffff1b7224 */ /* 0x000fe400078e00ff */
[----:B------:R-:W-:Y:S01]  /*03f0*/  UIADD3 UR4, UPT, UPT, -UR4, URZ, URZ ;  /* 0x000000ff04047290 */ /* 0x000fe2000fffe1ff */
[----:B------:R-:W-:-:S05]  /*0400*/  IMAD.MOV.U32 R32, RZ, RZ, R28 ;  /* 0x000000ffff207224 */ /* 0x000fca00078e001c */
[----:B------:R-:W-:-:S07]  /*0410*/  MOV R33, UR4 ;  /* 0x0000000400217c02 */ /* 0x000fce0008000f00 */
.L_x_13:
[----:B------:R-:W0:Y:S01]  /*0420*/  LDC.64 R18, c[0x0][0x380] ;  /* 0x0000e000ff127b82 */ /* 0x000e220000000a00 */
[C---:B-1----:R-:W-:Y:S02]  /*0430*/  R2UR UR4, R22.reuse ;  /* 0x00000000160472ca */ /* 0x042fe400000e0000 */
[C---:B------:R-:W-:Y:S02]  /*0440*/  R2UR UR5, R23.reuse ;  /* 0x00000000170572ca */ /* 0x040fe400000e0000 */
[----:B------:R-:W-:Y:S02]  /*0450*/  R2UR UR6, R22 ;  /* 0x00000000160672ca */ /* 0x000fe400000e0000 */
[----:B------:R-:W-:Y:S01]  /*0460*/  R2UR UR7, R23 ;  /* 0x00000000170772ca */ /* 0x000fe200000e0000 */
[----:B------:R-:W1:Y:S01]  /*0470*/  LDC.64 R16, c[0x0][0x388] ;  /* 0x0000e200ff107b82 */ /* 0x000e620000000a00 */
[----:B0-----:R-:W-:-:S07]  /*0480*/  IMAD.WIDE R18, R30, 0x4, R18 ;  /* 0x000000041e127825 */ /* 0x001fce00078e0212 */
[----:B------:R-:W2:Y:S01]  /*0490*/  LDG.E R0, desc[UR4][R18.64] ;  /* 0x0000000412007981 */ /* 0x000ea2000c1e1900 */
[----:B-1----:R-:W-:Y:S01]  /*04a0*/  IMAD.WIDE R16, R32, 0x4, R16 ;  /* 0x0000000420107825 */ /* 0x002fe200078e0210 */
[----:B------:R-:W0:Y:S04]  /*04b0*/  LDCU UR5, c[0x0][0x2f8] ;  /* 0x00005f00ff0577ac */ /* 0x000e280008000800 */
[----:B------:R-:W2:Y:S01]  /*04c0*/  LDG.E R3, desc[UR6][R16.64] ;  /* 0x0000000610037981 */ /* 0x000ea2000c1e1900 */
[----:B------:R-:W-:Y:S01]  /*04d0*/  R2UR UR8, R22 ;  /* 0x00000000160872ca */ /* 0x000fe200000e0000 */
[----:B------:R-:W1:Y:S01]  /*04e0*/  LDCU UR4, c[0x0][0x3a0] ;  /* 0x00007400ff0477ac */ /* 0x000e620008000800 */
[----:B------:R-:W-:Y:S02]  /*04f0*/  R2UR UR9, R23 ;  /* 0x00000000170972ca */ /* 0x000fe400000e0000 */
[----:B------:R-:W-:Y:S01]  /*0500*/  MOV R8, 0x0 ;  /* 0x0000000000087802 */ /* 0x000fe20000000f00 */
[----:B------:R-:W3:Y:S01]  /*0510*/  LDCU.64 UR6, c[0x4][0x18] ;  /* 0x01000300ff0677ac */ /* 0x000ee20008000a00 */
[----:B0-----:R-:W-:-:S04]  /*0520*/  VIADD R25, R24, -UR5 ;  /* 0x8000000518197c36 */ /* 0x001fc80008000000 */
[----:B------:R-:W0:Y:S01]  /*0530*/  LDC.64 R8, c[0x4][R8] ;  /* 0x0100000008087b82 */ /* 0x000e220000000a00 */
[----:B------:R-:W-:Y:S01]  /*0540*/  VIADD R33, R33, 0x8 ;  /* 0x0000000821217836 */ /* 0x000fe20000000000 */
[----:B-1----:R-:W-:-:S04]  /*0550*/  ULOP3.LUT UR4, UR4, 0x7ffffff8, URZ, 0xc0, !UPT ;  /* 0x7ffffff804047892 */ /* 0x002fc8000f8ec0ff */
[----:B------:R-:W-:Y:S01]  /*0560*/  ISETP.NE.AND P0, PT, R33, RZ, PT ;  /* 0x000000ff2100720c */ /* 0x000fe20003f05270 */
[----:B------:R-:W-:Y:S01]  /*0570*/  IMAD.MOV.U32 R7, RZ, RZ, R2 ;  /* 0x000000ffff077224 */ /* 0x000fe200078e0002 */
[----:B------:R-:W-:Y:S01]  /*0580*/  MOV R6, R24 ;  /* 0x0000001800067202 */ /* 0x000fe20000000f00 */
[----:B---3--:R-:W-:Y:S01]  /*0590*/  IMAD.U32 R4, RZ, RZ, UR6 ;  /* 0x00000006ff047e24 */ /* 0x008fe2000f8e00ff */
[----:B------:R-:W-:Y:S01]  /*05a0*/  P2R R34, PR, RZ, 0x1 ;  /* 0x00000001ff227803 */ /* 0x000fe20000000000 */
[----:B------:R-:W-:Y:S02]  /*05b0*/  IMAD.U32 R5, RZ, RZ, UR7 ;  /* 0x00000007ff057e24 */ /* 0x000fe4000f8e00ff */
[----:B------:R-:W-:Y:S02]  /*05c0*/  IMAD.U32 R31, RZ, RZ, UR4 ;  /* 0x00000004ff1f7e24 */ /* 0x000fe4000f8e00ff */
[----:B--2---:R-:W-:-:S04]  /*05d0*/  FFMA R27, R0, R3, R27 ;  /* 0x00000003001b7223 */ /* 0x004fc8000000001b */
[----:B------:R-:W1:Y:S01]  /*05e0*/  F2F.F64.F32 R10, R27 ;  /* 0x0000001b000a7310 */ /* 0x000e620000201800 */
[----:B------:R2:W-:Y:S04]  /*05f0*/  STG.E desc[UR8][R36.64], R27 ;  /* 0x0000001b24007986 */ /* 0x0005e8000c101908 */
[----:B01----:R2:W-:Y:S02]  /*0600*/  STL.64 [R25], R10 ;  /* 0x0000000a19007387 */ /* 0x0035e40000100a00 */
[----:B------:R-:W-:-:S07]  /*0610*/  LEPC R20, `(.L_x_5) ;  /* 0x000000001014794e */ /* 0x000fce0000000000 */
[----:B--2---:R-:W-:Y:S05]  /*0620*/  CALL.ABS.NOINC R8 ;  /* 0x0000000008007343 */ /* 0x004fea0003c00000 */
.L_x_5:
[----:B------:R-:W0:Y:S01]  /*0630*/  LDC R3, c[0x0][0x39c] ;  /* 0x0000e700ff037b82 */ /* 0x000e220000000800 */
[C---:B------:R-:W-:Y:S02]  /*0640*/  R2UR UR4, R22.reuse ;  /* 0x00000000160472ca */ /* 0x040fe400000e0000 */
[C---:B------:R-:W-:Y:S02]  /*0650*/  R2UR UR5, R23.reuse ;  /* 0x00000000170572ca */ /* 0x040fe400000e0000 */
[----:B------:R-:W-:Y:S02]  /*0660*/  R2UR UR6, R22 ;  /* 0x00000000160672ca */ /* 0x000fe400000e0000 */
[----:B------:R-:W-:-:S09]  /*0670*/  R2UR UR7, R23 ;  /* 0x00000000170772ca */ /* 0x000fd200000e0000 */
[----:B------:R-:W2:Y:S01]  /*0680*/  LDG.E R0, desc[UR4][R18.64+0x4] ;  /* 0x0000040412007981 */ /* 0x000ea2000c1e1900 */
[----:B------:R-:W-:Y:S01]  /*0690*/  MOV R26, 0x0 ;  /* 0x00000000001a7802 */ /* 0x000fe20000000f00 */
[----:B------:R-:W1:Y:S01]  /*06a0*/  LDCU.64 UR4, c[0x4][0x18] ;  /* 0x01000300ff0477ac */ /* 0x000e620008000a00 */
[----:B0-----:R-:W-:-:S05]  /*06b0*/  IMAD.WIDE R16, R3, 0x4, R16 ;  /* 0x0000000403107825 */ /* 0x001fca00078e0210 */
[----:B------:R-:W2:Y:S01]  /*06c0*/  LDG.E R3, desc[UR6][R16.64] ;  /* 0x0000000610037981 */ /* 0x000ea2000c1e1900 */
[----:B------:R0:W3:Y:S01]  /*06d0*/  LDC.64 R8, c[0x4][R26] ;  /* 0x010000001a087b82 */ /* 0x0000e20000000a00 */
[----:B------:R-:W-:Y:S01]  /*06e0*/  MOV R6, R24 ;  /* 0x0000001800067202 */ /* 0x000fe20000000f00 */
[----:B------:R-:W-:Y:S02]  /*06f0*/  IMAD.MOV.U32 R7, RZ, RZ, R2 ;  /* 0x000000ffff077224 */ /* 0x000fe400078e0002 */
[----:B-1----:R-:W-:Y:S02]  /*0700*/  IMAD.U32 R4, RZ, RZ, UR4 ;  /* 0x00000004ff047e24 */ /* 0x002fe4000f8e00ff */
[----:B------:R-:W-:Y:S02]  /*0710*/  IMAD.U32 R5, RZ, RZ, UR5 ;  /* 0x00000005ff057e24 */ /* 0x000fe4000f8e00ff */
[----:B--2---:R-:W-:-:S04]  /*0720*/  FFMA R27, R0, R3, R27 ;  /* 0x00000003001b7223 */ /* 0x004fc8000000001b */
[----:B------:R-:W1:Y:S01]  /*0730*/  F2F.F64.F32 R10, R27 ;  /* 0x0000001b000a7310 */ /* 0x000e620000201800 */
[----:B------:R0:W-:Y:S04]  /*0740*/  STG.E desc[UR6][R36.64], R27 ;  /* 0x0000001b24007986 */ /* 0x0001e8000c101906 */
[----:B-1-3--:R0:W-:Y:S02]  /*0750*/  STL.64 [R25], R10 ;  /* 0x0000000a19007387 */ /* 0x00a1e40000100a00 */
[----:B------:R-:W-:-:S07]  /*0760*/  LEPC R20, `(.L_x_6) ;  /* 0x000000001014794e */ /* 0x000fce0000000000 */
[----:B0-----:R-:W-:Y:S05]  /*0770*/  CALL.ABS.NOINC R8 ;  /* 0x0000000008007343 */ /* 0x001fea0003c00000 */
.L_x_6:
[----:B------:R-:W0:Y:S01]  /*0780*/  LDC R3, c[0x0][0x39c] ;  /* 0x0000e700ff037b82 */ /* 0x000e220000000800 */
[C---:B------:R-:W-:Y:S02]  /*0790*/  R2UR UR4, R22.reuse ;  /* 0x00000000160472ca */ /* 0x040fe400000e0000 */
[C---:B------:R-:W-:Y:S02]  /*07a0*/  R2UR UR5, R23.reuse ;  /* 0x00000000170572ca */ /* 0x040fe400000e0000 */
[----:B------:R-:W-:Y:S02]  /*07b0*/  R2UR UR6, R22 ;  /* 0x00000000160672ca */ /* 0x000fe400000e0000 */
[----:B------:R-:W-:-:S09]  /*07c0*/  R2UR UR7, R23 ;  /* 0x00000000170772ca */ /* 0x000fd200000e0000 */
[----:B------:R-:W2:Y:S01]  /*07d0*/  LDG.E R0, desc[UR4][R18.64+0x8] ;  /* 0x0000080412007981 */ /* 0x000ea2000c1e1900 */
[----:B------:R1:W3:Y:S01]  /*07e0*/  LDC.64 R8, c[0x4][R26] ;  /* 0x010000001a087b82 */ /* 0x0002e20000000a00 */
[----:B------:R-:W4:Y:S01]  /*07f0*/  LDCU.64 UR4, c[0x4][0x18] ;  /* 0x01000300ff0477ac */ /* 0x000f220008000a00 */
[----:B0-----:R-:W-:-:S05]  /*0800*/  IMAD.WIDE R16, R3, 0x4, R16 ;  /* 0x0000000403107825 */ /* 0x001fca00078e0210 */
[----:B------:R-:W2:Y:S01]  /*0810*/  LDG.E R3, desc[UR6][R16.64] ;  /* 0x0000000610037981 */ /* 0x000ea2000c1e1900 */
[----:B------:R-:W-:Y:S01]  /*0820*/  IMAD.MOV.U32 R6, RZ, RZ, R24 ;  /* 0x000000ffff067224 */ /* 0x000fe200078e0018 */
[----:B------:R-:W-:Y:S01]  /*0830*/  MOV R7, R2 ;  /* 0x0000000200077202 */ /* 0x000fe20000000f00 */
[----:B----4-:R-:W-:Y:S02]  /*0840*/  IMAD.U32 R4, RZ, RZ, UR4 ;  /* 0x00000004ff047e24 */ /* 0x010fe4000f8e00ff */
[----:B------:R-:W-:Y:S02]  /*0850*/  IMAD.U32 R5, RZ, RZ, UR5 ;  /* 0x00000005ff057e24 */ /* 0x000fe4000f8e00ff */
[----:B--2---:R-:W-:-:S04]  /*0860*/  FFMA R27, R0, R3, R27 ;  /* 0x00000003001b7223 */ /* 0x004fc8000000001b */
[----:B------:R-:W0:Y:S01]  /*0870*/  F2F.F64.F32 R10, R27 ;  /* 0x0000001b000a7310 */ /* 0x000e220000201800 */
[----:B------:R1:W-:Y:S04]  /*0880*/  STG.E desc[UR6][R36.64], R27 ;  /* 0x0000001b24007986 */ /* 0x0003e8000c101906 */
[----:B0--3--:R1:W-:Y:S02]  /*0890*/  STL.64 [R25], R10 ;  /* 0x0000000a19007387 */ /* 0x0093e40000100a00 */
[----:B------:R-:W-:-:S07]  /*08a0*/  LEPC R20, `(.L_x_7) ;  /* 0x000000001014794e */ /* 0x000fce0000000000 */
[----:B-1----:R-:W-:Y:S05]  /*08b0*/  CALL.ABS.NOINC R8 ;  /* 0x0000000008007343 */ /* 0x002fea0003c00000 */
.L_x_7:
        /* <DEDUP_REMOVED lines=10> */
[----:B------:R-:W-:Y:S02]  /*0960*/  IMAD.MOV.U32 R6, RZ, RZ, R24 ;  /* 0x000000ffff067224 */ /* 0x000fe400078e0018 */
[----:B------:R-:W-:Y:S02]  /*0970*/  IMAD.MOV.U32 R7, RZ, RZ, R2 ;  /* 0x000000ffff077224 */ /* 0x000fe400078e0002 */
        /* <DEDUP_REMOVED lines=8> */
.L_x_8:
        /* <DEDUP_REMOVED lines=11> */
[----:B------:R-:W-:Y:S01]  /*0ab0*/  IMAD.MOV.U32 R7, RZ, RZ, R2 ;  /* 0x000000ffff077224 */ /* 0x000fe200078e0002 */
[----:B----4-:R-:W-:Y:S01]  /*0ac0*/  MOV R4, UR4 ;  /* 0x0000000400047c02 */ /* 0x010fe20008000f00 */
[----:B------:R-:W-:Y:S02]  /*0ad0*/  IMAD.U32 R5, RZ, RZ, UR5 ;  /* 0x00000005ff057e24 */ /* 0x000fe4000f8e00ff */
[----:B--2---:R-:W-:-:S04]  /*0ae0*/  FFMA R27, R0, R3, R27 ;  /* 0x00000003001b7223 */ /* 0x004fc8000000001b */
[----:B------:R-:W0:Y:S01]  /*0af0*/  F2F.F64.F32 R10, R27 ;  /* 0x0000001b000a7310 */ /* 0x000e220000201800 */
[----:B------:R1:W-:Y:S04]  /*0b00*/  STG.E desc[UR6][R36.64], R27 ;  /* 0x0000001b24007986 */ /* 0x0003e8000c101906 */
[----:B0--3--:R1:W-:Y:S02]  /*0b10*/  STL.64 [R25], R10 ;  /* 0x0000000a19007387 */ /* 0x0093e40000100a00 */
[----:B------:R-:W-:-:S07]  /*0b20*/  LEPC R20, `(.L_x_9) ;  /* 0x000000001014794e */ /* 0x000fce0000000000 */
[----:B-1----:R-:W-:Y:S05]  /*0b30*/  CALL.ABS.NOINC R8 ;  /* 0x0000000008007343 */ /* 0x002fea0003c00000 */
.L_x_9:
        /* <DEDUP_REMOVED lines=12> */
[----:B----4-:R-:W-:Y:S01]  /*0c00*/  IMAD.U32 R4, RZ, RZ, UR4 ;  /* 0x00000004ff047e24 */ /* 0x010fe2000f8e00ff */
[----:B------:R-:W-:Y:S01]  /*0c10*/  MOV R5, UR5 ;  /* 0x0000000500057c02 */ /* 0x000fe20008000f00 */
[----:B--2---:R-:W-:-:S04]  /*0c20*/  FFMA R27, R0, R3, R27 ;  /* 0x00000003001b7223 */ /* 0x004fc8000000001b */
[----:B------:R-:W0:Y:S01]  /*0c30*/  F2F.F64.F32 R10, R27 ;  /* 0x0000001b000a7310 */ /* 0x000e220000201800 */
[----:B------:R1:W-:Y:S04]  /*0c40*/  STG.E desc[UR6][R36.64], R27 ;  /* 0x0000001b24007986 */ /* 0x0003e8000c101906 */
[----:B0--3--:R1:W-:Y:S02]  /*0c50*/  STL.64 [R25], R10 ;  /* 0x0000000a19007387 */ /* 0x0093e40000100a00 */
[----:B------:R-:W-:-:S07]  /*0c60*/  LEPC R20, `(.L_x_10) ;  /* 0x000000001014794e */ /* 0x000fce0000000000 */
[----:B-1----:R-:W-:Y:S05]  /*0c70*/  CALL.ABS.NOINC R8 ;  /* 0x0000000008007343 */ /* 0x002fea0003c00000 */
.L_x_10:
        /* <DEDUP_REMOVED lines=20> */
.L_x_11:
        /* <DEDUP_REMOVED lines=8> */
[----:B0-----:R-:W-:-:S06]  /*0e40*/  IMAD.WIDE R16, R3, 0x4, R16 ;  /* 0x0000000403107825 */ /* 0x001fcc00078e0210 */
        /* <DEDUP_REMOVED lines=11> */
.L_x_12:
[----:B------:R-:W0:Y:S01]  /*0f00*/  LDCU UR4, c[0x0][0x39c] ;  /* 0x00007380ff0477ac */ /* 0x000e220008000800 */
[----:B------:R-:W-:Y:S02]  /*0f10*/  ISETP.NE.AND P6, PT, R34, RZ, PT ;  /* 0x000000ff2200720c */ /* 0x000fe40003fc5270 */
[----:B------:R-:W-:Y:S01]  /*0f20*/  IADD3 R30, PT, PT, R30, 0x8, RZ ;  /* 0x000000081e1e7810 */ /* 0x000fe20007ffe0ff */
[----:B0-----:R-:W-:-:S04]  /*0f30*/  IMAD.U32 R5, RZ, RZ, UR4 ;  /* 0x00000004ff057e24 */ /* 0x001fc8000f8e00ff */
[----:B------:R-:W-:-:S06]  /*0f40*/  IMAD R32, R5, 0x8, R32 ;  /* 0x0000000805207824 */ /* 0x000fcc00078e0220 */
[----:B------:R-:W-:Y:S05]  /*0f50*/  @P6 BRA `(.L_x_13) ;  /* 0xfffffff400306947 */ /* 0x000fea000383ffff */
[----:B------:R-:W-:Y:S05]  /*0f60*/  BSYNC.RECONVERGENT B6 ;  /* 0x0000000000067941 */ /* 0x000fea0003800200 */
.L_x_4:
[----:B------:R-:W0:Y:S01]  /*0f70*/  LDC R26, c[0x0][0x3a0] ;  /* 0x0000e800ff1a7b82 */ /* 0x000e220000000800 */
[----:B------:R-:W2:Y:S02]  /*0f80*/  LDCU UR4, c[0x0][0x3a0] ;  /* 0x00007400ff0477ac */ /* 0x000ea40008000800 */
[----:B--2---:R-:W-:Y:S01]  /*0f90*/  IMAD.U32 R17, RZ, RZ, UR4 ;  /* 0x00000004ff117e24 */ /* 0x004fe2000f8e00ff */
[----:B0-----:R-:W-:-:S13]  /*0fa0*/  LOP3.LUT P0, R0, R26, 0x7, RZ, 0xc0, !PT ;  /* 0x000000071a007812 */ /* 0x001fda000780c0ff */
[----:B------:R-:W-:Y:S05]  /*0fb0*/  @!P0 BRA `(.L_x_3) ;  /* 0x0000000800d88947 */ /* 0x000fea0003800000 */
[----:B------:R-:W-:Y:S02]  /*0fc0*/  ISETP.GE.U32.AND P0, PT, R0, 0x4, PT ;  /* 0x000000040000780c */ /* 0x000fe40003f06070 */
[----:B------:R-:W-:-:S11]  /*0fd0*/  LOP3.LUT R26, R26, 0x3, RZ, 0xc0, !PT ;  /* 0x000000031a1a7812 */ /* 0x000fd600078ec0ff */
[----:B------:R-:W-:Y:S05]  /*0fe0*/  @!P0 BRA `(.L_x_14) ;  /* 0x0000000400608947 */ /* 0x000fea0003800000 */
[----:B------:R-:W0:Y:S01]  /*0ff0*/  LDCU UR4, c[0x0][0x3a0] ;  /* 0x00007400ff0477ac */ /* 0x000e220008000800 */
[----:B------:R-:W2:Y:S01]  /*1000*/  LDC.64 R16, c[0x0][0x388] ;  /* 0x0000e200ff107b82 */ /* 0x000ea20000000a00 */
[----:B-1----:R-:W-:Y:S01]  /*1010*/  R2UR UR6, R22 ;  /* 0x00000000160672ca */ /* 0x002fe200000e0000 */
[----:B------:R-:W-:Y:S01]  /*1020*/  IMAD R5, R31, R5, R28 ;  /* 0x000000051f057224 */ /* 0x000fe200078e021c */
[C---:B------:R-:W-:Y:S02]  /*1030*/  R2UR UR7, R23.reuse ;  /* 0x00000000170772ca */ /* 0x040fe400000e0000 */
[----:B------:R-:W-:-:S03]  /*1040*/  R2UR UR5, R23 ;  /* 0x00000000170572ca */ /* 0x000fc600000e0000 */
[----:B------:R-:W1:Y:S01]  /*1050*/  LDC.64 R18, c[0x0][0x380] ;  /* 0x0000e000ff127b82 */ /* 0x000e620000000a00 */
[----:B0-----:R-:W-:Y:S01]  /*1060*/  IMAD R0, R29, UR4, RZ ;  /* 0x000000041d007c24 */ /* 0x001fe2000f8e02ff */
[----:B------:R-:W-:-:S03]  /*1070*/  R2UR UR4, R22 ;  /* 0x00000000160472ca */ /* 0x000fc600000e0000 */
[----:B------:R-:W-:Y:S02]  /*1080*/  IMAD.IADD R3, R0, 0x1, R31 ;  /* 0x0000000100037824 */ /* 0x000fe400078e021f */
[----:B--2---:R-:W-:-:S04]  /*1090*/  IMAD.WIDE R16, R5, 0x4, R16 ;  /* 0x0000000405107825 */ /* 0x004fc800078e0210 */
[----:B-1----:R-:W-:Y:S02]  /*10a0*/  IMAD.WIDE R18, R3, 0x4, R18 ;  /* 0x0000000403127825 */ /* 0x002fe400078e0212 */
[----:B------:R-:W2:Y:S04]  /*10b0*/  LDG.E R3, desc[UR6][R16.64] ;  /* 0x0000000610037981 */ /* 0x000ea8000c1e1900 */
[----:B------:R-:W2:Y:S01]  /*10c0*/  LDG.E R0, desc[UR4][R18.64] ;  /* 0x0000000412007981 */ /* 0x000ea2000c1e1900 */
[----:B------:R-:W-:Y:S01]  /*10d0*/  MOV R25, 0x0 ;  /* 0x0000000000197802 */ /* 0x000fe20000000f00 */
[----:B------:R-:W0:Y:S01]  /*10e0*/  LDCU.64 UR4, c[0x4][0x18] ;  /* 0x01000300ff0477ac */ /* 0x000e220008000a00 */
[----:B------:R-:W-:Y:S02]  /*10f0*/  IMAD.MOV.U32 R6, RZ, RZ, R24 ;  /* 0x000000ffff067224 */ /* 0x000fe400078e0018 */
[----:B------:R1:W3:Y:S01]  /*1100*/  LDC.64 R8, c[0x4][R25] ;  /* 0x0100000019087b82 */ /* 0x0002e20000000a00 */
[----:B------:R-:W-:Y:S01]  /*1110*/  IMAD.MOV.U32 R7, RZ, RZ, R2 ;  /* 0x000000ffff077224 */ /* 0x000fe200078e0002 */
[----:B0-----:R-:W-:Y:S01]  /*1120*/  MOV R4, UR4 ;  /* 0x0000000400047c02 */ /* 0x001fe20008000f00 */
[----:B------:R-:W-:-:S02]  /*1130*/  IMAD.U32 R5, RZ, RZ, UR5 ;  /* 0x00000005ff057e24 */ /* 0x000fc4000f8e00ff */
[----:B--2---:R-:W-:-:S04]  /*1140*/  FFMA R27, R0, R3, R27 ;  /* 0x00000003001b7223 */ /* 0x004fc8000000001b */
[----:B------:R-:W0:Y:S01]  /*1150*/  F2F.F64.F32 R10, R27 ;  /* 0x0000001b000a7310 */ /* 0x000e220000201800 */
[----:B------:R1:W-:Y:S04]  /*1160*/  STG.E desc[UR6][R36.64], R27 ;  /* 0x0000001b24007986 */ /* 0x0003e8000c101906 */
[----:B0--3--:R1:W-:Y:S02]  /*1170*/  STL.64 [R1], R10 ;  /* 0x0000000a01007387 */ /* 0x0093e40000100a00 */
[----:B------:R-:W-:-:S07]  /*1180*/  LEPC R20, `(.L_x_15) ;  /* 0x000000001014794e */ /* 0x000fce0000000000 */
[----:B-1----:R-:W-:Y:S05]  /*1190*/  CALL.ABS.NOINC R8 ;  /* 0x0000000008007343 */ /* 0x002fea0003c00000 */
.L_x_15:
        /* <DEDUP_REMOVED lines=20> */
.L_x_16:
        /* <DEDUP_REMOVED lines=20> */
.L_x_17:
        /* <DEDUP_REMOVED lines=20> */
.L_x_18:
[----:B------:R-:W-:-:S07]  /*1560*/  IADD3 R31, PT, PT, R31, 0x4, RZ ;  /* 0x000000041f1f7810 */ /* 0x000fce0007ffe0ff */
.L_x_14:
[----:B------:R-:W0:Y:S01]  /*1570*/  LDCU UR4, c[0x0][0x3a0] ;  /* 0x00007400ff0477ac */ /* 0x000e220008000800 */
[----:B------:R-:W-:Y:S01]  /*1580*/  ISETP.NE.AND P0, PT, R26, RZ, PT ;  /* 0x000000ff1a00720c */ /* 0x000fe20003f05270 */
[----:B0-----:R-:W-:-:S12]  /*1590*/  IMAD.U32 R17, RZ, RZ, UR4 ;  /* 0x00000004ff117e24 */ /* 0x001fd8000f8e00ff */
[----:B------:R-:W-:Y:S05]  /*15a0*/  @!P0 BRA `(.L_x_3) ;  /* 0x00000004005c8947 */ /* 0x000fea0003800000 */
[----:B------:R-:W-:-:S13]  /*15b0*/  ISETP.NE.AND P0, PT, R26, 0x1, PT ;  /* 0x000000011a00780c */ /* 0x000fda0003f05270 */
[----:B------:R-:W-:Y:S05]  /*15c0*/  @!P0 BRA `(.L_x_19) ;  /* 0x0000000000c48947 */ /* 0x000fea0003800000 */
[----:B------:R-:W0:Y:S01]  /*15d0*/  LDCU UR5, c[0x0][0x3a0] ;  /* 0x00007400ff0577ac */ /* 0x000e220008000800 */
[----:B------:R-:W2:Y:S01]  /*15e0*/  LDC.64 R16, c[0x0][0x388] ;  /* 0x0000e200ff107b82 */ /* 0x000ea20000000a00 */
[C---:B-1----:R-:W-:Y:S01]  /*15f0*/  R2UR UR8, R22.reuse ;  /* 0x00000000160872ca */ /* 0x042fe200000e0000 */
[----:B------:R-:W1:Y:S01]  /*1600*/  LDCU UR4, c[0x0][0x39c] ;  /* 0x00007380ff0477ac */ /* 0x000e620008000800 */
[----:B------:R-:W-:Y:S02]  /*1610*/  R2UR UR9, R23 ;  /* 0x00000000170972ca */ /* 0x000fe400000e0000 */
[----:B------:R-:W-:-:S03]  /*1620*/  R2UR UR6, R22 ;  /* 0x00000000160672ca */ /* 0x000fc600000e0000 */
[----:B------:R-:W3:Y:S01]  /*1630*/  LDC.64 R18, c[0x0][0x380] ;  /* 0x0000e000ff127b82 */ /* 0x000ee20000000a00 */
[----:B------:R-:W-:Y:S01]  /*1640*/  R2UR UR7, R23 ;  /* 0x00000000170772ca */ /* 0x000fe200000e0000 */
[----:B0-----:R-:W-:Y:S02]  /*1650*/  IMAD R0, R29, UR5, RZ ;  /* 0x000000051d007c24 */ /* 0x001fe4000f8e02ff */
[----:B-1----:R-:W-:Y:S01]  /*1660*/  IMAD R5, R31, UR4, R28 ;  /* 0x000000041f057c24 */ /* 0x002fe2000f8e021c */
[----:B------:R-:W-:Y:S01]  /*1670*/  MOV R25, 0x0 ;  /* 0x0000000000197802 */ /* 0x000fe20000000f00 */
[----:B------:R-:W-:Y:S01]  /*1680*/  IMAD.IADD R3, R0, 0x1, R31 ;  /* 0x0000000100037824 */ /* 0x000fe200078e021f */
[----:B------:R-:W0:Y:S01]  /*1690*/  LDCU.64 UR4, c[0x4][0x18] ;  /* 0x01000300ff0477ac */ /* 0x000e220008000a00 */
[----:B--2---:R-:W-:-:S04]  /*16a0*/  IMAD.WIDE R16, R5, 0x4, R16 ;  /* 0x0000000405107825 */ /* 0x004fc800078e0210 */
[----:B---3--:R-:W-:Y:S02]  /*16b0*/  IMAD.WIDE R18, R3, 0x4, R18 ;  /* 0x0000000403127825 */ /* 0x008fe400078e0212 */
[----:B------:R-:W2:Y:S04]  /*16c0*/  LDG.E R3, desc[UR8][R16.64] ;  /* 0x0000000810037981 */ /* 0x000ea8000c1e1900 */
[----:B------:R-:W2:Y:S01]  /*16d0*/  LDG.E R0, desc[UR6][R18.64] ;  /* 0x0000000612007981 */ /* 0x000ea2000c1e1900 */
[----:B------:R1:W3:Y:S01]  /*16e0*/  LDC.64 R8, c[0x4][R25] ;  /* 0x0100000019087b82 */ /* 0x0002e20000000a00 */
[----:B------:R-:W-:Y:S02]  /*16f0*/  IMAD.MOV.U32 R6, RZ, RZ, R24 ;  /* 0x000000ffff067224 */ /* 0x000fe400078e0018 */
[----:B0-----:R-:W-:Y:S01]  /*1700*/  IMAD.U32 R4, RZ, RZ, UR4 ;  /* 0x00000004ff047e24 */ /* 0x001fe2000f8e00ff */
[----:B------:R-:W-:Y:S01]  /*1710*/  MOV R5, UR5 ;  /* 0x0000000500057c02 */ /* 0x000fe20008000f00 */
[----:B------:R-:W-:-:S02]  /*1720*/  IMAD.MOV.U32 R7, RZ, RZ, R2 ;  /* 0x000000ffff077224 */ /* 0x000fc400078e0002 */
[----:B--2---:R-:W-:-:S04]  /*1730*/  FFMA R27, R0, R3, R27 ;  /* 0x00000003001b7223 */ /* 0x004fc8000000001b */
[----:B------:R-:W0:Y:S01]  /*1740*/  F2F.F64.F32 R10, R27 ;  /* 0x0000001b000a7310 */ /* 0x000e220000201800 */
[----:B------:R1:W-:Y:S04]  /*1750*/  STG.E desc[UR6][R36.64], R27 ;  /* 0x0000001b24007986 */ /* 0x0003e8000c101906 */
[----:B0--3--:R1:W-:Y:S02]  /*1760*/  STL.64 [R1], R10 ;  /* 0x0000000a01007387 */ /* 0x0093e40000100a00 */
[----:B------:R-:W-:-:S07]  /*1770*/  LEPC R20, `(.L_x_20) ;  /* 0x000000001014794e */ /* 0x000fce0000000000 */
[----:B-1----:R-:W-:Y:S05]  /*1780*/  CALL.ABS.NOINC R8 ;  /* 0x0000000008007343 */ /* 0x002fea0003c00000 */
.L_x_20:
        /* <DEDUP_REMOVED lines=20> */
.L_x_21:
[----:B------:R-:W-:-:S07]  /*18d0*/  VIADD R31, R31, 0x2 ;  /* 0x000000021f1f7836 */ /* 0x000fce0000000000 */
.L_x_19:
[----:B------:R-:W0:Y:S01]  /*18e0*/  LDCU UR4, c[0x0][0x3a0] ;  /* 0x00007400ff0477ac */ /* 0x000e220008000800 */
[----:B------:R-:W2:Y:S01]  /*18f0*/  LDCU UR5, c[0x0][0x3a0] ;  /* 0x00007400ff0577ac */ /* 0x000ea20008000800 */
[----:B0-----:R-:W-:-:S04]  /*1900*/  ULOP3.LUT UR4, UR4, 0x1, URZ, 0xc0, !UPT ;  /* 0x0000000104047892 */ /* 0x001fc8000f8ec0ff */
[----:B------:R-:W-:Y:S01]  /*1910*/  UISETP.NE.U32.AND UP0, UPT, UR4, 0x1, UPT ;  /* 0x000000010400788c */ /* 0x000fe2000bf05070 */
[----:B--2---:R-:W-:-:S08]  /*1920*/  MOV R17, UR5 ;  /* 0x0000000500117c02 */ /* 0x004fd00008000f00 */
[----:B------:R-:W-:Y:S05]  /*1930*/  BRA.U UP0, `(.L_x_3) ;  /* 0x0000000100787547 */ /* 0x000fea000b800000 */
        /* <DEDUP_REMOVED lines=8> */
[----:B0-----:R-:W-:-:S04]  /*19c0*/  IMAD R0, R29, UR5, RZ ;  /* 0x000000051d007c24 */ /* 0x001fc8000f8e02ff */
[----:B------:R-:W-:Y:S02]  /*19d0*/  IMAD.IADD R3, R0, 0x1, R31 ;  /* 0x0000000100037824 */ /* 0x000fe400078e021f */
[----:B-1----:R-:W-:Y:S01]  /*19e0*/  IMAD R31, R31, UR4, R28 ;  /* 0x000000041f1f7c24 */ /* 0x002fe2000f8e021c */
[----:B------:R-:W-:Y:S01]  /*19f0*/  MOV R0, 0x0 ;  /* 0x0000000000007802 */ /* 0x000fe20000000f00 */
[----:B------:R-:W0:Y:S02]  /*1a00*/  LDCU.64 UR4, c[0x4][0x18] ;  /* 0x01000300ff0477ac */ /* 0x000e240008000a00 */
[----:B--2---:R-:W-:-:S04]  /*1a10*/  IMAD.WIDE R8, R31, 0x4, R8 ;  /* 0x000000041f087825 */ /* 0x004fc800078e0208 */
[----:B---3--:R-:W-:Y:S02]  /*1a20*/  IMAD.WIDE R6, R3, 0x4, R6 ;  /* 0x0000000403067825 */ /* 0x008fe400078e0206 */
[----:B------:R-:W2:Y:S04]  /*1a30*/  LDG.E R8, desc[UR8][R8.64] ;  /* 0x0000000808087981 */ /* 0x000ea8000c1e1900 */
[----:B------:R1:W2:Y:S01]  /*1a40*/  LDG.E R6, desc[UR6][R6.64] ;  /* 0x0000000606067981 */ /* 0x0002a2000c1e1900 */
[----:B------:R3:W4:Y:S01]  /*1a50*/  LDC.64 R12, c[0x4][R0] ;  /* 0x01000000000c7b82 */ /* 0x0007220000000a00 */
[----:B0-----:R-:W-:Y:S02]  /*1a60*/  IMAD.U32 R4, RZ, RZ, UR4 ;  /* 0x00000004ff047e24 */ /* 0x001fe4000f8e00ff */
[----:B------:R-:W-:-:S02]  /*1a70*/  IMAD.U32 R5, RZ, RZ, UR5 ;  /* 0x00000005ff057e24 */ /* 0x000fc4000f8e00ff */
[----:B-1----:R-:W-:Y:S02]  /*1a80*/  IMAD.MOV.U32 R7, RZ, RZ, R2 ;  /* 0x000000ffff077224 */ /* 0x002fe400078e0002 */
[----:B--2---:R-:W-:Y:S01]  /*1a90*/  FFMA R27, R6, R8, R27 ;  /* 0x00000008061b7223 */ /* 0x004fe2000000001b */
[----:B------:R-:W-:-:S03]  /*1aa0*/  MOV R6, R24 ;  /* 0x0000001800067202 */ /* 0x000fc60000000f00 */
[----:B------:R-:W0:Y:S01]  /*1ab0*/  F2F.F64.F32 R10, R27 ;  /* 0x0000001b000a7310 */ /* 0x000e220000201800 */
[----:B------:R3:W-:Y:S04]  /*1ac0*/  STG.E desc[UR6][R36.64], R27 ;  /* 0x0000001b24007986 */ /* 0x0007e8000c101906 */
[----:B0---4-:R3:W-:Y:S02]  /*1ad0*/  STL.64 [R1], R10 ;  /* 0x0000000a01007387 */ /* 0x0117e40000100a00 */
[----:B------:R-:W-:-:S07]  /*1ae0*/  LEPC R20, `(.L_x_22) ;  /* 0x000000001014794e */ /* 0x000fce0000000000 */
[----:B---3--:R-:W-:Y:S05]  /*1af0*/  CALL.ABS.NOINC R12 ;  /* 0x000000000c007343 */ /* 0x008fea0003c00000 */
.L_x_22:
[----:B------:R-:W0:Y:S02]  /*1b00*/  LDCU UR4, c[0x0][0x3a0] ;  /* 0x00007400ff0477ac */ /* 0x000e240008000800 */
[----:B0-----:R-:W-:-:S07]  /*1b10*/  IMAD.U32 R17, RZ, RZ, UR4 ;  /* 0x00000004ff117e24 */ /* 0x001fce000f8e00ff */
.L_x_3:
[----:B------:R-:W0:Y:S01]  /*1b20*/  LDC.64 R8, c[0x0][0x380] ;  /* 0x0000e000ff087b82 */ /* 0x000e220000000a00 */
[----:B------:R-:W2:Y:S01]  /*1b30*/  LDCU UR4, c[0x0][0x3a0] ;  /* 0x00007400ff0477ac */ /* 0x000ea20008000800 */
[----:B-1----:R-:W-:Y:S02]  /*1b40*/  R2UR UR6, R22 ;  /* 0x00000000160672ca */ /* 0x002fe400000e0000 */
[----:B------:R-:W-:Y:S01]  /*1b50*/  R2UR UR7, R23 ;  /* 0x00000000170772ca */ /* 0x000fe200000e0000 */
[----:B--2---:R-:W-:Y:S01]  /*1b60*/  IMAD R29, R29, UR4, R17 ;  /* 0x000000041d1d7c24 */ /* 0x004fe2000f8e0211 */
[----:B------:R-:W-:Y:S01]  /*1b70*/  MOV R16, 0x0 ;  /* 0x0000000000107802 */ /* 0x000fe20000000f00 */
[----:B------:R-:W1:Y:S02]  /*1b80*/  LDCU.64 UR4, c[0x4][0x20] ;  /* 0x01000400ff0477ac */ /* 0x000e640008000a00 */
[----:B0-----:R-:W-:-:S08]  /*1b90*/  IMAD.WIDE R8, R29, 0x4, R8 ;  /* 0x000000041d087825 */ /* 0x001fd000078e0208 */
[----:B------:R-:W2:Y:S01]  /*1ba0*/  LDG.E R8, desc[UR6][R8.64] ;  /* 0x0000000608087981 */ /* 0x000ea2000c1e1900 */
[----:B------:R0:W3:Y:S01]  /*1bb0*/  LDC.64 R12, c[0x4][R16] ;  /* 0x01000000100c7b82 */ /* 0x0000e20000000a00 */
[----:B------:R-:W-:Y:S02]  /*1bc0*/  IMAD.MOV.U32 R6, RZ, RZ, R24 ;  /* 0x000000ffff067224 */ /* 0x000fe400078e0018 */
[----:B------:R-:W-:Y:S02]  /*1bd0*/  IMAD.MOV.U32 R7, RZ, RZ, R2 ;  /* 0x000000ffff077224 */ /* 0x000fe400078e0002 */
[----:B-1----:R-:W-:Y:S01]  /*1be0*/  IMAD.U32 R4, RZ, RZ, UR4 ;  /* 0x00000004ff047e24 */ /* 0x002fe2000f8e00ff */
[----:B------:R-:W-:Y:S01]  /*1bf0*/  MOV R5, UR5 ;  /* 0x0000000500057c02 */ /* 0x000fe20008000f00 */
[----:B--2---:R-:W1:Y:S02]  /*1c00*/  F2F.F64.F32 R10, R8 ;  /* 0x00000008000a7310 */ /* 0x004e640000201800 */
[----:B-1-3--:R0:W-:Y:S04]  /*1c10*/  STL.64 [R1], R10 ;  /* 0x0000000a01007387 */ /* 0x00a1e80000100a00 */
[----:B------:R-:W-:-:S07]  /*1c20*/  LEPC R20, `(.L_x_23) ;  /* 0x000000001014794e */ /* 0x000fce0000000000 */
[----:B0-----:R-:W-:Y:S05]  /*1c30*/  CALL.ABS.NOINC R12 ;  /* 0x000000000c007343 */ /* 0x001fea0003c00000 */
.L_x_23:
[----:B------:R-:W0:Y:S01]  /*1c40*/  LDC.64 R8, c[0x0][0x388] ;  /* 0x0000e200ff087b82 */ /* 0x000e220000000a00 */
[----:B------:R-:W1:Y:S01]  /*1c50*/  LDCU UR4, c[0x0][0x39c] ;  /* 0x00007380ff0477ac */ /* 0x000e620008000800 */
[----:B------:R-:W-:Y:S02]  /*1c60*/  R2UR UR6, R22 ;  /* 0x00000000160672ca */ /* 0x000fe400000e0000 */
[----:B------:R-:W-:Y:S01]  /*1c70*/  R2UR UR7, R23 ;  /* 0x00000000170772ca */ /* 0x000fe200000e0000 */
[----:B-1----:R-:W-:Y:S01]  /*1c80*/  IMAD R17, R17, UR4, R28 ;  /* 0x0000000411117c24 */ /* 0x002fe2000f8e021c */
[----:B------:R-:W1:Y:S03]  /*1c90*/  LDCU.64 UR4, c[0x4][0x28] ;  /* 0x01000500ff0477ac */ /* 0x000e660008000a00 */
[----:B0-----:R-:W-:-:S08]  /*1ca0*/  IMAD.WIDE.U32 R8, R17, 0x4, R8 ;  /* 0x0000000411087825 */ /* 0x001fd000078e0008 */
[----:B------:R-:W2:Y:S01]  /*1cb0*/  LDG.E R8, desc[UR6][R8.64] ;  /* 0x0000000608087981 */ /* 0x000ea2000c1e1900 */
[----:B------:R-:W0:Y:S01]  /*1cc0*/  LDC.64 R16, c[0x4][R16] ;  /* 0x0100000010107b82 */ /* 0x000e220000000a00 */
[----:B------:R-:W-:Y:S02]  /*1cd0*/  IMAD.MOV.U32 R6, RZ, RZ, R24 ;  /* 0x000000ffff067224 */ /* 0x000fe400078e0018 */
[----:B------:R-:W-:Y:S02]  /*1ce0*/  IMAD.MOV.U32 R7, RZ, RZ, R2 ;  /* 0x000000ffff077224 */ /* 0x000fe400078e0002 */
[----:B-1----:R-:W-:Y:S01]  /*1cf0*/  IMAD.U32 R4, RZ, RZ, UR4 ;  /* 0x00000004ff047e24 */ /* 0x002fe2000f8e00ff */
[----:B------:R-:W-:Y:S01]  /*1d00*/  MOV R5, UR5 ;  /* 0x0000000500057c02 */ /* 0x000fe20008000f00 */
[----:B--2---:R-:W1:Y:S02]  /*1d10*/  F2F.F64.F32 R10, R8 ;  /* 0x00000008000a7310 */ /* 0x004e640000201800 */
[----:B01----:R1:W-:Y:S04]  /*1d20*/  STL.64 [R1], R10 ;  /* 0x0000000a01007387 */ /* 0x0033e80000100a00 */
[----:B------:R-:W-:-:S07]  /*1d30*/  LEPC R20, `(.L_x_24) ;  /* 0x000000001014794e */ /* 0x000fce0000000000 */
[----:B-1----:R-:W-:Y:S05]  /*1d40*/  CALL.ABS.NOINC R16 ;  /* 0x0000000010007343 */ /* 0x002fea0003c00000 */
.L_x_24:
[----:B------:R-:W-:Y:S05]  /*1d50*/  EXIT ;  /* 0x000000000000794d */ /* 0x000fea0003800000 */
.L_x_25:
[----:B------:R-:W-:-:S00]  /*1d60*/  BRA `(.L_x_25) ;  /* 0xfffffffc00fc7947 */ /* 0x000fc0000383ffff */
[----:B------:R-:W-:-:S00]  /*1d70*/  NOP ;  /* 0x0000000000007918 */ /* 0x000fc00000000000 */
        /* <DEDUP_REMOVED lines=8> */
.L_x_26:


//--------------------- .nv.global.init           --------------------------
	.section	.nv.global.init,"aw",@progbits
.nv.global.init:
	.type		$str$2,@object
	.size		$str$2,($str$4 - $str$2)
$str$2:
        /*0000*/ 	.byte	0x43, 0x20, 0x3d, 0x20, 0x25, 0x64, 0x20, 0x20, 0x00
	.type		$str$4,@object
	.size		$str$4,($str$3 - $str$4)
$str$4:
        /*0009*/ 	.byte	0x42, 0x6b, 0x4a, 0x20, 0x3d, 0x20, 0x25, 0x64, 0x0a, 0x00
	.type		$str$3,@object
	.size		$str$3,($str - $str$3)
$str$3:
        /*0013*/ 	.byte	0x41, 0x49, 0x6b, 0x20, 0x3d, 0x20, 0x25, 0x64, 0x0a, 0x00
	.type		$str,@object
	.size		$str,($str$1 - $str)
$str:
        /*001d*/ 	.byte	0x74, 0x68, 0x72, 0x65, 0x61, 0x64, 0x73, 0x20, 0x61, 0x72, 0x65, 0x20, 0x6d, 0x6f, 0x72, 0x65
        /*002d*/ 	.byte	0x20, 0x74, 0x68, 0x61, 0x6e, 0x20, 0x73, 0x69, 0x7a, 0x65, 0x00
	.type		$str$1,@object
	.size		$str$1,(.L_1 - $str$1)
$str$1:
        /*0038*/ 	.byte	0x41, 0x20, 0x3a, 0x20, 0x25, 0x64, 0x2c, 0x20, 0x42, 0x20, 0x3a, 0x20, 0x25, 0x64, 0x2c, 0x20
        /*0048*/ 	.byte	0x43, 0x20, 0x3a, 0x20, 0x25, 0x64, 0x2c, 0x20, 0x4d, 0x20, 0x3a, 0x20, 0x25, 0x64, 0x2c, 0x20
        /*0058*/ 	.byte	0x4e, 0x20, 0x3a, 0x20, 0x25, 0x64, 0x2c, 0x20, 0x4b, 0x20, 0x3a, 0x20, 0x25, 0x64, 0x0a, 0x00
.L_1:


//--------------------- .nv.shared.reserved.0     --------------------------
	.section	.nv.shared.reserved.0,"aw",@nobits
	.weak		__nv_reservedSMEM_offset_0_alias
	.size		__nv_reservedSMEM_offset_0_alias, 0, 64
	.other		__nv_reservedSMEM_offset_0_alias,@"STO_CUDA_RESERVED_SHARED STV_DEFAULT"
__nv_reservedSMEM_offset_0_alias:
	.zero		0
	.zero		64


//--------------------- .nv.constant0._Z4dotsPfS_S_iii --------------------------
	.section	.nv.constant0._Z4dotsPfS_S_iii,"a",@progbits
	.sectionflags	@""
	.align	4
.nv.constant0._Z4dotsPfS_S_iii:
	.zero		932


//--------------------- SYMBOLS --------------------------

	.type		.nv.reservedSmem.offset0,@object
	.size		.nv.reservedSmem.offset0,0x4
	.type		vprintf,@function
